	.headerflags	@"EF_CUDA_TEXMODE_UNIFIED EF_CUDA_64BIT_ADDRESS EF_CUDA_ACCELERATORS EF_CUDA_SM90 EF_CUDA_VIRTUAL_SM(EF_CUDA_SM90)"
	.elftype	@"ET_EXEC"


//--------------------- .nv.info                  --------------------------
	.section	.nv.info,"",@"SHT_CUDA_INFO"
	.align	4


	//----- nvinfo : EIATTR_REGCOUNT
	.align		4
        /*0000*/ 	.byte	0x04, 0x2f
        /*0002*/ 	.short	(.L_1 - .L_0)
	.align		4
.L_0:
        /*0004*/ 	.word	index@(triton_poi_fused_add_clamp_47)
        /*0008*/ 	.word	0x00000008


	//----- nvinfo : EIATTR_MIN_STACK_SIZE
	.align		4
.L_1:
        /*000c*/ 	.byte	0x04, 0x12
        /*000e*/ 	.short	(.L_3 - .L_2)
	.align		4
.L_2:
        /*0010*/ 	.word	index@(triton_poi_fused_add_clamp_47)
        /*0014*/ 	.word	0x00000000


	//----- nvinfo : EIATTR_FRAME_SIZE
	.align		4
.L_3:
        /*0018*/ 	.byte	0x04, 0x11
        /*001a*/ 	.short	(.L_5 - .L_4)
	.align		4
.L_4:
        /*001c*/ 	.word	index@(triton_poi_fused_add_clamp_47)
        /*0020*/ 	.word	0x00000000


	//----- nvinfo : EIATTR_MIN_STACK_SIZE
	.align		4
.L_5:
        /*0024*/ 	.byte	0x04, 0x12
        /*0026*/ 	.short	(.L_7 - .L_6)
	.align		4
.L_6:
        /*0028*/ 	.word	index@(triton_poi_fused_add_clamp_47)
        /*002c*/ 	.word	0x00000000
.L_7:


//--------------------- .nv.info.triton_poi_fused_add_clamp_47 --------------------------
	.section	.nv.info.triton_poi_fused_add_clamp_47,"",@"SHT_CUDA_INFO"
	.sectionflags	@""
	.align	4


	//----- nvinfo : EIATTR_CUDA_API_VERSION
	.align		4
        /*0000*/ 	.byte	0x04, 0x37
        /*0002*/ 	.short	(.L_9 - .L_8)
.L_8:
        /*0004*/ 	.word	0x0000007c


	//----- nvinfo : EIATTR_KPARAM_INFO
	.align		4
.L_9:
        /*0008*/ 	.byte	0x04, 0x17
        /*000a*/ 	.short	(.L_11 - .L_10)
.L_10:
        /*000c*/ 	.word	0x00000000
        /*0010*/ 	.short	0x0001
        /*0012*/ 	.short	0x0008
        /*0014*/ 	.byte	0x00, 0xf0, 0x11, 0x00


	//----- nvinfo : EIATTR_KPARAM_INFO
	.align		4
.L_11:
        /*0018*/ 	.byte	0x04, 0x17
        /*001a*/ 	.short	(.L_13 - .L_12)
.L_12:
        /*001c*/ 	.word	0x00000000
        /*0020*/ 	.short	0x0000
        /*0022*/ 	.short	0x0000
        /*0024*/ 	.byte	0x00, 0xf4, 0x21, 0x00


	//----- nvinfo : EIATTR_SPARSE_MMA_MASK
	.align		4
.L_13:
        /*0028*/ 	.byte	0x03, 0x50
        /*002a*/ 	.short	0x0000


	//----- nvinfo : EIATTR_MAXREG_COUNT
	.align		4
        /*002c*/ 	.byte	0x03, 0x1b
        /*002e*/ 	.short	0x00ff


	//----- nvinfo : EIATTR_EXIT_INSTR_OFFSETS
	.align		4
        /*0030*/ 	.byte	0x04, 0x1c
        /*0032*/ 	.short	(.L_15 - .L_14)


	//   ....[0]....
.L_14:
        /*0034*/ 	.word	0x00000120


	//   ....[1]....
        /*0038*/ 	.word	0x00000150


	//----- nvinfo : EIATTR_REQNTID
	.align		4
.L_15:
        /*003c*/ 	.byte	0x04, 0x10
        /*003e*/ 	.short	(.L_17 - .L_16)
.L_16:
        /*0040*/ 	.word	0x00000020
        /*0044*/ 	.word	0x00000001
        /*0048*/ 	.word	0x00000001


	//----- nvinfo : EIATTR_CBANK_PARAM_SIZE
	.align		4
.L_17:
        /*004c*/ 	.byte	0x03, 0x19
        /*004e*/ 	.short	0x000c


	//----- nvinfo : EIATTR_PARAM_CBANK
	.align		4
        /*0050*/ 	.byte	0x04, 0x0a
        /*0052*/ 	.short	(.L_19 - .L_18)
	.align		4
.L_18:
        /*0054*/ 	.word	index@(.nv.constant0.triton_poi_fused_add_clamp_47)
        /*0058*/ 	.short	0x0210
        /*005a*/ 	.short	0x000c


	//----- nvinfo : EIATTR_SW_WAR
	.align		4
.L_19:
        /*005c*/ 	.byte	0x04, 0x36
        /*005e*/ 	.short	(.L_21 - .L_20)
.L_20:
        /*0060*/ 	.word	0x00000008
.L_21:


//--------------------- .nv.callgraph             --------------------------
	.section	.nv.callgraph,"",@"SHT_CUDA_CALLGRAPH"
	.align	4
	.sectionentsize	8
	.align		4
        /*0000*/ 	.word	0x00000000
	.align		4
        /*0004*/ 	.word	0xffffffff
	.align		4
        /*0008*/ 	.word	0x00000000
	.align		4
        /*000c*/ 	.word	0xfffffffe
	.align		4
        /*0010*/ 	.word	0x00000000
	.align		4
        /*0014*/ 	.word	0xfffffffd
	.align		4
        /*0018*/ 	.word	0x00000000
	.align		4
        /*001c*/ 	.word	0xfffffffc


//--------------------- .text.triton_poi_fused_add_clamp_47 --------------------------
	.section	.text.triton_poi_fused_add_clamp_47,"ax",@progbits
	.align	128
        .global         triton_poi_fused_add_clamp_47
        .type           triton_poi_fused_add_clamp_47,@function
        .size           triton_poi_fused_add_clamp_47,(.L_x_1 - triton_poi_fused_add_clamp_47)
        .other          triton_poi_fused_add_clamp_47,@"STO_CUDA_ENTRY STV_DEFAULT"
triton_poi_fused_add_clamp_47:
.text.triton_poi_fused_add_clamp_47:
[----:B------:R-:W0:Y:S02]  /*0000*/  LDC R1, c[0x0][0x28] ;  /* 0x00000a00ff017b82 */ /* 0x000e240000000800 */
[----:B------:R-:W1:Y:S01]  /*0010*/  S2R R2, SR_TID.X ;  /* 0x0000000000027919 */ /* 0x000e620000002100 */
[----:B------:R-:W-:Y:S01]  /*0020*/  IMAD.MOV.U32 R5, RZ, RZ, 0x3f000000 ;  /* 0x3f000000ff057424 */ /* 0x000fe200078e00ff */
[----:B------:R-:W2:Y:S01]  /*0030*/  S2R R3, SR_CTAID.X ;  /* 0x0000000000037919 */ /* 0x000ea20000002500 */
[C---:B-1----:R-:W-:Y:S02]  /*0040*/  LOP3.LUT R0, R2.reuse, 0x7, RZ, 0xc0, !PT ;  /* 0x0000000702007812 */ /* 0x042fe400078ec0ff */
[----:B------:R-:W-:-:S03]  /*0050*/  LOP3.LUT P0, RZ, R2, 0x18, RZ, 0xc0, !PT ;  /* 0x0000001802ff7812 */ /* 0x000fc6000780c0ff */
[----:B--2---:R-:W-:-:S05]  /*0060*/  IMAD R3, R3, 0x8, R0 ;  /* 0x0000000803037824 */ /* 0x004fca00078e0200 */
[----:B------:R-:W-:Y:S02]  /*0070*/  I2FP.F32.S32 R0, R3 ;  /* 0x0000000300007245 */ /* 0x000fe40000201400 */
[----:B------:R-:W-:-:S03]  /*0080*/  ISETP.LT.AND P0, PT, R3, 0x8, !P0 ;  /* 0x000000080300780c */ /* 0x000fc60004701270 */
[----:B------:R-:W-:-:S04]  /*0090*/  FADD R0, R0, 0.5 ;  /* 0x3f00000000007421 */ /* 0x000fc80000000000 */
[----:B------:R-:W-:Y:S02]  /*00a0*/  FFMA R0, R0, R5, -0.5 ;  /* 0xbf00000000007423 */ /* 0x000fe40000000005 */
[----:B------:R-:W1:Y:S03]  /*00b0*/  LDC.64 R4, c[0x0][0x210] ;  /* 0x00008400ff047b82 */ /* 0x000e660000000a00 */
[----:B------:R-:W-:-:S06]  /*00c0*/  FMNMX R0, RZ, R0, !PT ;  /* 0x00000000ff007209 */ /* 0x000fcc0007800000 */
[----:B------:R-:W2:Y:S02]  /*00d0*/  F2I.TRUNC.NTZ R0, R0 ;  /* 0x0000000000007305 */ /* 0x000ea4000020f100 */
[----:B--2---:R-:W-:Y:S01]  /*00e0*/  VIMNMX R2, R0, 0x2, PT ;  /* 0x0000000200027848 */ /* 0x004fe20003fe0100 */
[----:B-1----:R-:W-:-:S04]  /*00f0*/  IMAD.WIDE R4, R3, 0x8, R4 ;  /* 0x0000000803047825 */ /* 0x002fc800078e0204 */
[----:B------:R-:W-:-:S05]  /*0100*/  VIADD R2, R2, 0x1 ;  /* 0x0000000102027836 */ /* 0x000fca0000000000 */
[----:B------:R-:W-:Y:S01]  /*0110*/  SHF.R.S32.HI R3, RZ, 0x1f, R2 ;  /* 0x0000001fff037819 */ /* 0x000fe20000011402 */
[----:B------:R-:W-:Y:S06]  /*0120*/  @!P0 EXIT ;  /* 0x000000000000894d */ /* 0x000fec0003800000 */
[----:B------:R-:W-:Y:S02]  /*0130*/  ULDC.64 UR4, c[0x0][0x208] ;  /* 0x0000820000047ab9 */ /* 0x000fe40000000a00 */
[----:B------:R-:W-:Y:S01]  /*0140*/  STG.E.64 desc[UR4][R4.64], R2 ;  /* 0x0000000204007986 */ /* 0x000fe2000c101b04 */
[----:B------:R-:W-:Y:S05]  /*0150*/  EXIT ;  /* 0x000000000000794d */ /* 0x000fea0003800000 */
.L_x_0:
[----:B------:R-:W-:-:S00]  /*0160*/  BRA `(.L_x_0) ;  /* 0xfffffffc00fc7947 */ /* 0x000fc0000383ffff */
[----:B------:R-:W-:-:S00]  /*0170*/  NOP ;  /* 0x0000000000007918 */ /* 0x000fc00000000000 */
        /* <DEDUP_REMOVED lines=8> */
.L_x_1:


//--------------------- .nv.constant0.triton_poi_fused_add_clamp_47 --------------------------
	.section	.nv.constant0.triton_poi_fused_add_clamp_47,"a",@progbits
	.sectionflags	@""
	.align	4
.nv.constant0.triton_poi_fused_add_clamp_47:
	.zero		540
